//
// Generated by NVIDIA NVVM Compiler
//
// Compiler Build ID: CL-36424714
// Cuda compilation tools, release 13.0, V13.0.88
// Based on NVVM 20.0.0
//

.version 9.0
.target sm_100
.address_size 64

	// .globl	_Z3addPiS_i

.visible .entry _Z3addPiS_i(
	.param .u64 .ptr .align 1 _Z3addPiS_i_param_0,
	.param .u64 .ptr .align 1 _Z3addPiS_i_param_1,
	.param .u32 _Z3addPiS_i_param_2
)
{
	.reg .pred 	%p<2>;
	.reg .b32 	%r<9>;
	.reg .b64 	%rd<8>;

	ld.param.u64 	%rd1, [_Z3addPiS_i_param_0];
	ld.param.u64 	%rd2, [_Z3addPiS_i_param_1];
	ld.param.u32 	%r2, [_Z3addPiS_i_param_2];
	mov.u32 	%r3, %ctaid.x;
	mov.u32 	%r4, %ntid.x;
	mov.u32 	%r5, %tid.x;
	mad.lo.s32 	%r1, %r3, %r4, %r5;
	setp.ge.s32 	%p1, %r1, %r2;
	@%p1 bra 	$L__BB0_2;
	cvta.to.global.u64 	%rd3, %rd2;
	cvta.to.global.u64 	%rd4, %rd1;
	mul.wide.s32 	%rd5, %r1, 4;
	add.s64 	%rd6, %rd3, %rd5;
	ld.global.u32 	%r6, [%rd6];
	add.s64 	%rd7, %rd4, %rd5;
	ld.global.u32 	%r7, [%rd7];
	add.s32 	%r8, %r7, %r6;
	st.global.u32 	[%rd7], %r8;
$L__BB0_2:
	ret;

}


// ===== COMPILED SASS (sm_100) =====

	.target	sm_100

	.elftype	@"ET_EXEC"


//--------------------- .note.nv.tkinfo           --------------------------
	.section	.note.nv.tkinfo,"",@"SHT_NOTE"
	.sectionflags	@"SHF_NOTE_NV_TKINFO"
	.tkinfo
        /*0018*/ 	.word	0x00000002
        /*0030*/ 	.string	""
        /*0030*/ 	.string	"ptxas"
        /*0030*/ 	.string	"Cuda compilation tools, release 13.0, V13.0.88"
        /*0030*/ 	.string	"Build cuda_13.0.r13.0/compiler.36424714_0"
        /*0030*/ 	.string	"-arch sm_100 -m 64 "



//--------------------- .note.nv.cuinfo           --------------------------
	.section	.note.nv.cuinfo,"",@"SHT_NOTE"
	.sectionflags	@"SHF_NOTE_NV_CUINFO"
        /*0018*/ 	.short	0x0002
        /*001a*/ 	.short	0x0064
        /*001c*/ 	.short	0x0082
	.zero		2


//--------------------- .nv.info                  --------------------------
	.section	.nv.info,"",@"SHT_CUDA_INFO"
	.align	4


	//----- nvinfo : EIATTR_REGCOUNT
	.align		4
        /*0000*/ 	.byte	0x04, 0x2f
        /*0002*/ 	.short	(.L_1 - .L_0)
	.align		4
.L_0:
        /*0004*/ 	.word	index@(_Z3addPiS_i)
        /*0008*/ 	.word	0x0000000a


	//----- nvinfo : EIATTR_FRAME_SIZE
	.align		4
.L_1:
        /*000c*/ 	.byte	0x04, 0x11
        /*000e*/ 	.short	(.L_3 - .L_2)
	.align		4
.L_2:
        /*0010*/ 	.word	index@(_Z3addPiS_i)
        /*0014*/ 	.word	0x00000000


	//----- nvinfo : EIATTR_MIN_STACK_SIZE
	.align		4
.L_3:
        /*0018*/ 	.byte	0x04, 0x12
        /*001a*/ 	.short	(.L_5 - .L_4)
	.align		4
.L_4:
        /*001c*/ 	.word	index@(_Z3addPiS_i)
        /*0020*/ 	.word	0x00000000
.L_5:


//--------------------- .nv.compat                --------------------------
	.section	.nv.compat,"",@"SHT_CUDA_COMPAT_INFO"
	.align	4
        /*0000*/ 	.byte	0x02, 0x09, 0x00, 0x00, 0x02, 0x02, 0x01, 0x00, 0x02, 0x05, 0x05, 0x00, 0x03, 0x07, 0x01, 0x01
        /*0010*/ 	.byte	0x02, 0x03, 0x00, 0x00, 0x02, 0x06, 0x01, 0x00, 0x04, 0x0b, 0x08, 0x00, 0x09, 0x00, 0x00, 0x00
        /*0020*/ 	.byte	0x00, 0x00, 0x00, 0x00


//--------------------- .nv.info._Z3addPiS_i      --------------------------
	.section	.nv.info._Z3addPiS_i,"",@"SHT_CUDA_INFO"
	.sectionflags	@""
	.align	4


	//----- nvinfo : EIATTR_CUDA_API_VERSION
	.align		4
        /*0000*/ 	.byte	0x04, 0x37
        /*0002*/ 	.short	(.L_7 - .L_6)
.L_6:
        /*0004*/ 	.word	0x00000082


	//----- nvinfo : EIATTR_KPARAM_INFO
	.align		4
.L_7:
        /*0008*/ 	.byte	0x04, 0x17
        /*000a*/ 	.short	(.L_9 - .L_8)
.L_8:
        /*000c*/ 	.word	0x00000000
        /*0010*/ 	.short	0x0002
        /*0012*/ 	.short	0x0010
        /*0014*/ 	.byte	0x00, 0xf0, 0x11, 0x00


	//----- nvinfo : EIATTR_KPARAM_INFO
	.align		4
.L_9:
        /*0018*/ 	.byte	0x04, 0x17
        /*001a*/ 	.short	(.L_11 - .L_10)
.L_10:
        /*001c*/ 	.word	0x00000000
        /*0020*/ 	.short	0x0001
        /*0022*/ 	.short	0x0008
        /*0024*/ 	.byte	0x00, 0xf5, 0x21, 0x00


	//----- nvinfo : EIATTR_KPARAM_INFO
	.align		4
.L_11:
        /*0028*/ 	.byte	0x04, 0x17
        /*002a*/ 	.short	(.L_13 - .L_12)
.L_12:
        /*002c*/ 	.word	0x00000000
        /*0030*/ 	.short	0x0000
        /*0032*/ 	.short	0x0000
        /*0034*/ 	.byte	0x00, 0xf5, 0x21, 0x00


	//----- nvinfo : EIATTR_SPARSE_MMA_MASK
	.align		4
.L_13:
        /*0038*/ 	.byte	0x03, 0x50
        /*003a*/ 	.short	0x0000


	//----- nvinfo : EIATTR_MAXREG_COUNT
	.align		4
        /*003c*/ 	.byte	0x03, 0x1b
        /*003e*/ 	.short	0x00ff


	//----- nvinfo : EIATTR_MERCURY_ISA_VERSION
	.align		4
        /*0040*/ 	.byte	0x03, 0x5f
        /*0042*/ 	.short	0x0101


	//----- nvinfo : EIATTR_VRC_CTA_INIT_COUNT
	.align		4
        /*0044*/ 	.byte	0x02, 0x4a
	.zero		1
	.zero		1


	//----- nvinfo : EIATTR_EXIT_INSTR_OFFSETS
	.align		4
        /*0048*/ 	.byte	0x04, 0x1c
        /*004a*/ 	.short	(.L_15 - .L_14)


	//   ....[0]....
.L_14:
        /*004c*/ 	.word	0x00000070


	//   ....[1]....
        /*0050*/ 	.word	0x00000110


	//----- nvinfo : EIATTR_CBANK_PARAM_SIZE
	.align		4
.L_15:
        /*0054*/ 	.byte	0x03, 0x19
        /*0056*/ 	.short	0x0014


	//----- nvinfo : EIATTR_PARAM_CBANK
	.align		4
        /*0058*/ 	.byte	0x04, 0x0a
        /*005a*/ 	.short	(.L_17 - .L_16)
	.align		4
.L_16:
        /*005c*/ 	.word	index@(.nv.constant0._Z3addPiS_i)
        /*0060*/ 	.short	0x0380
        /*0062*/ 	.short	0x0014


	//----- nvinfo : EIATTR_SW_WAR
	.align		4
.L_17:
        /*0064*/ 	.byte	0x04, 0x36
        /*0066*/ 	.short	(.L_19 - .L_18)
.L_18:
        /*0068*/ 	.word	0x00000008
.L_19:


//--------------------- .nv.callgraph             --------------------------
	.section	.nv.callgraph,"",@"SHT_CUDA_CALLGRAPH"
	.align	4
	.sectionentsize	8
	.align		4
        /*0000*/ 	.word	0x00000000
	.align		4
        /*0004*/ 	.word	0xffffffff
	.align		4
        /*0008*/ 	.word	0x00000000
	.align		4
        /*000c*/ 	.word	0xfffffffe
	.align		4
        /*0010*/ 	.word	0x00000000
	.align		4
        /*0014*/ 	.word	0xfffffffd
	.align		4
        /*0018*/ 	.word	0x00000000
	.align		4
        /*001c*/ 	.word	0xfffffffc


//--------------------- .text._Z3addPiS_i         --------------------------
	.section	.text._Z3addPiS_i,"ax",@progbits
	.align	128
        .global         _Z3addPiS_i
        .type           _Z3addPiS_i,@function
        .size           _Z3addPiS_i,(.L_x_1 - _Z3addPiS_i)
        .other          _Z3addPiS_i,@"STO_CUDA_ENTRY STV_DEFAULT"
_Z3addPiS_i:
.text._Z3addPiS_i:
[----:B------:R-:W-:Y:S01]  /*0000*/  LDC R1, c[0x0][0x37c] ;  /* 0x0000df00ff017b82 */ /* 0x000fe20000000800 */
[----:B------:R-:W0:Y:S07]  /*0010*/  S2R R0, SR_TID.X ;  /* 0x0000000000007919 */ /* 0x000e2e0000002100 */
[----:B------:R-:W0:Y:S01]  /*0020*/  S2UR UR4, SR_CTAID.X ;  /* 0x00000000000479c3 */ /* 0x000e220000002500 */
[----:B------:R-:W1:Y:S07]  /*0030*/  LDCU UR5, c[0x0][0x390] ;  /* 0x00007200ff0577ac */ /* 0x000e6e0008000800 */
[----:B------:R-:W0:Y:S02]  /*0040*/  LDC R7, c[0x0][0x360] ;  /* 0x0000d800ff077b82 */ /* 0x000e240000000800 */
[----:B0-----:R-:W-:-:S05]  /*0050*/  IMAD R7, R7, UR4, R0 ;  /* 0x0000000407077c24 */ /* 0x001fca000f8e0200 */
[----:B-1----:R-:W-:-:S13]  /*0060*/  ISETP.GE.AND P0, PT, R7, UR5, PT ;  /* 0x0000000507007c0c */ /* 0x002fda000bf06270 */
[----:B------:R-:W-:Y:S05]  /*0070*/  @P0 EXIT ;  /* 0x000000000000094d */ /* 0x000fea0003800000 */
[----:B------:R-:W0:Y:S01]  /*0080*/  LDC.64 R2, c[0x0][0x388] ;  /* 0x0000e200ff027b82 */ /* 0x000e220000000a00 */
[----:B------:R-:W1:Y:S07]  /*0090*/  LDCU.64 UR4, c[0x0][0x358] ;  /* 0x00006b00ff0477ac */ /* 0x000e6e0008000a00 */
[----:B------:R-:W2:Y:S01]  /*00a0*/  LDC.64 R4, c[0x0][0x380] ;  /* 0x0000e000ff047b82 */ /* 0x000ea20000000a00 */
[----:B0-----:R-:W-:-:S06]  /*00b0*/  IMAD.WIDE R2, R7, 0x4, R2 ;  /* 0x0000000407027825 */ /* 0x001fcc00078e0202 */
[----:B-1----:R-:W3:Y:S01]  /*00c0*/  LDG.E R2, desc[UR4][R2.64] ;  /* 0x0000000402027981 */ /* 0x002ee2000c1e1900 */
[----:B--2---:R-:W-:-:S05]  /*00d0*/  IMAD.WIDE R4, R7, 0x4, R4 ;  /* 0x0000000407047825 */ /* 0x004fca00078e0204 */
[----:B------:R-:W3:Y:S02]  /*00e0*/  LDG.E R7, desc[UR4][R4.64] ;  /* 0x0000000404077981 */ /* 0x000ee4000c1e1900 */
[----:B---3--:R-:W-:-:S05]  /*00f0*/  IADD3 R7, PT, PT, R2, R7, RZ ;  /* 0x0000000702077210 */ /* 0x008fca0007ffe0ff */
[----:B------:R-:W-:Y:S01]  /*0100*/  STG.E desc[UR4][R4.64], R7 ;  /* 0x0000000704007986 */ /* 0x000fe2000c101904 */
[----:B------:R-:W-:Y:S05]  /*0110*/  EXIT ;  /* 0x000000000000794d */ /* 0x000fea0003800000 */
.L_x_0:
[----:B------:R-:W-:-:S00]  /*0120*/  BRA `(.L_x_0) ;  /* 0xfffffffc00fc7947 */ /* 0x000fc0000383ffff */
[----:B------:R-:W-:-:S00]  /*0130*/  NOP ;  /* 0x0000000000007918 */ /* 0x000fc00000000000 */
        /* <DEDUP_REMOVED lines=12> */
.L_x_1:


//--------------------- .nv.shared.reserved.0     --------------------------
	.section	.nv.shared.reserved.0,"aw",@nobits
	.weak		__nv_reservedSMEM_offset_0_alias
	.size		__nv_reservedSMEM_offset_0_alias, 0, 64
	.other		__nv_reservedSMEM_offset_0_alias,@"STO_CUDA_RESERVED_SHARED STV_DEFAULT"
__nv_reservedSMEM_offset_0_alias:
	.zero		0
	.zero		64


//--------------------- .nv.constant0._Z3addPiS_i --------------------------
	.section	.nv.constant0._Z3addPiS_i,"a",@progbits
	.sectionflags	@""
	.align	4
.nv.constant0._Z3addPiS_i:
	.zero		916


//--------------------- SYMBOLS --------------------------

	.type		.nv.reservedSmem.offset0,@object
	.size		.nv.reservedSmem.offset0,0x4
